	.headerflags	@"EF_CUDA_TEXMODE_UNIFIED EF_CUDA_64BIT_ADDRESS EF_CUDA_ACCELERATORS EF_CUDA_SM90 EF_CUDA_VIRTUAL_SM(EF_CUDA_SM90)"
	.elftype	@"ET_EXEC"


//--------------------- .nv.info                  --------------------------
	.section	.nv.info,"",@"SHT_CUDA_INFO"
	.align	4


	//----- nvinfo : EIATTR_REGCOUNT
	.align		4
        /*0000*/ 	.byte	0x04, 0x2f
        /*0002*/ 	.short	(.L_1 - .L_0)
	.align		4
.L_0:
        /*0004*/ 	.word	index@(triton_poi_fused_max_pool2d_with_indices_21)
        /*0008*/ 	.word	0x00000030


	//----- nvinfo : EIATTR_MIN_STACK_SIZE
	.align		4
.L_1:
        /*000c*/ 	.byte	0x04, 0x12
        /*000e*/ 	.short	(.L_3 - .L_2)
	.align		4
.L_2:
        /*0010*/ 	.word	index@(triton_poi_fused_max_pool2d_with_indices_21)
        /*0014*/ 	.word	0x00000000


	//----- nvinfo : EIATTR_FRAME_SIZE
	.align		4
.L_3:
        /*0018*/ 	.byte	0x04, 0x11
        /*001a*/ 	.short	(.L_5 - .L_4)
	.align		4
.L_4:
        /*001c*/ 	.word	index@(triton_poi_fused_max_pool2d_with_indices_21)
        /*0020*/ 	.word	0x00000000


	//----- nvinfo : EIATTR_MIN_STACK_SIZE
	.align		4
.L_5:
        /*0024*/ 	.byte	0x04, 0x12
        /*0026*/ 	.short	(.L_7 - .L_6)
	.align		4
.L_6:
        /*0028*/ 	.word	index@(triton_poi_fused_max_pool2d_with_indices_21)
        /*002c*/ 	.word	0x00000000
.L_7:


//--------------------- .nv.info.triton_poi_fused_max_pool2d_with_indices_21 --------------------------
	.section	.nv.info.triton_poi_fused_max_pool2d_with_indices_21,"",@"SHT_CUDA_INFO"
	.sectionflags	@""
	.align	4


	//----- nvinfo : EIATTR_CUDA_API_VERSION
	.align		4
        /*0000*/ 	.byte	0x04, 0x37
        /*0002*/ 	.short	(.L_9 - .L_8)
.L_8:
        /*0004*/ 	.word	0x0000007c


	//----- nvinfo : EIATTR_KPARAM_INFO
	.align		4
.L_9:
        /*0008*/ 	.byte	0x04, 0x17
        /*000a*/ 	.short	(.L_11 - .L_10)
.L_10:
        /*000c*/ 	.word	0x00000000
        /*0010*/ 	.short	0x0003
        /*0012*/ 	.short	0x0014
        /*0014*/ 	.byte	0x00, 0xf0, 0x11, 0x00


	//----- nvinfo : EIATTR_KPARAM_INFO
	.align		4
.L_11:
        /*0018*/ 	.byte	0x04, 0x17
        /*001a*/ 	.short	(.L_13 - .L_12)
.L_12:
        /*001c*/ 	.word	0x00000000
        /*0020*/ 	.short	0x0002
        /*0022*/ 	.short	0x0010
        /*0024*/ 	.byte	0x00, 0xf0, 0x11, 0x00


	//----- nvinfo : EIATTR_KPARAM_INFO
	.align		4
.L_13:
        /*0028*/ 	.byte	0x04, 0x17
        /*002a*/ 	.short	(.L_15 - .L_14)
.L_14:
        /*002c*/ 	.word	0x00000000
        /*0030*/ 	.short	0x0001
        /*0032*/ 	.short	0x0008
        /*0034*/ 	.byte	0x00, 0xf4, 0x21, 0x00


	//----- nvinfo : EIATTR_KPARAM_INFO
	.align		4
.L_15:
        /*0038*/ 	.byte	0x04, 0x17
        /*003a*/ 	.short	(.L_17 - .L_16)
.L_16:
        /*003c*/ 	.word	0x00000000
        /*0040*/ 	.short	0x0000
        /*0042*/ 	.short	0x0000
        /*0044*/ 	.byte	0x00, 0xf4, 0x21, 0x00


	//----- nvinfo : EIATTR_SPARSE_MMA_MASK
	.align		4
.L_17:
        /*0048*/ 	.byte	0x03, 0x50
        /*004a*/ 	.short	0x0000


	//----- nvinfo : EIATTR_MAXREG_COUNT
	.align		4
        /*004c*/ 	.byte	0x03, 0x1b
        /*004e*/ 	.short	0x00ff


	//----- nvinfo : EIATTR_EXIT_INSTR_OFFSETS
	.align		4
        /*0050*/ 	.byte	0x04, 0x1c
        /*0052*/ 	.short	(.L_19 - .L_18)


	//   ....[0]....
.L_18:
        /*0054*/ 	.word	0x000010d0


	//   ....[1]....
        /*0058*/ 	.word	0x00001120


	//----- nvinfo : EIATTR_REQNTID
	.align		4
.L_19:
        /*005c*/ 	.byte	0x04, 0x10
        /*005e*/ 	.short	(.L_21 - .L_20)
.L_20:
        /*0060*/ 	.word	0x00000080
        /*0064*/ 	.word	0x00000001
        /*0068*/ 	.word	0x00000001


	//----- nvinfo : EIATTR_CBANK_PARAM_SIZE
	.align		4
.L_21:
        /*006c*/ 	.byte	0x03, 0x19
        /*006e*/ 	.short	0x0018


	//----- nvinfo : EIATTR_PARAM_CBANK
	.align		4
        /*0070*/ 	.byte	0x04, 0x0a
        /*0072*/ 	.short	(.L_23 - .L_22)
	.align		4
.L_22:
        /*0074*/ 	.word	index@(.nv.constant0.triton_poi_fused_max_pool2d_with_indices_21)
        /*0078*/ 	.short	0x0210
        /*007a*/ 	.short	0x0018


	//----- nvinfo : EIATTR_SW_WAR
	.align		4
.L_23:
        /*007c*/ 	.byte	0x04, 0x36
        /*007e*/ 	.short	(.L_25 - .L_24)
.L_24:
        /*0080*/ 	.word	0x00000008
.L_25:


//--------------------- .nv.callgraph             --------------------------
	.section	.nv.callgraph,"",@"SHT_CUDA_CALLGRAPH"
	.align	4
	.sectionentsize	8
	.align		4
        /*0000*/ 	.word	0x00000000
	.align		4
        /*0004*/ 	.word	0xffffffff
	.align		4
        /*0008*/ 	.word	0x00000000
	.align		4
        /*000c*/ 	.word	0xfffffffe
	.align		4
        /*0010*/ 	.word	0x00000000
	.align		4
        /*0014*/ 	.word	0xfffffffd
	.align		4
        /*0018*/ 	.word	0x00000000
	.align		4
        /*001c*/ 	.word	0xfffffffc


//--------------------- .text.triton_poi_fused_max_pool2d_with_indices_21 --------------------------
	.section	.text.triton_poi_fused_max_pool2d_with_indices_21,"ax",@progbits
	.sectionflags	@"SHF_BARRIERS=1"
	.align	128
        .global         triton_poi_fused_max_pool2d_with_indices_21
        .type           triton_poi_fused_max_pool2d_with_indices_21,@function
        .size           triton_poi_fused_max_pool2d_with_indices_21,(.L_x_1 - triton_poi_fused_max_pool2d_with_indices_21)
        .other          triton_poi_fused_max_pool2d_with_indices_21,@"STO_CUDA_ENTRY STV_DEFAULT"
triton_poi_fused_max_pool2d_with_indices_21:
.text.triton_poi_fused_max_pool2d_with_indices_21:
[----:B------:R-:W0:Y:S01]  /*0000*/  LDC R1, c[0x0][0x28] ;  /* 0x00000a00ff017b82 */ /* 0x000e220000000800 */
[----:B------:R-:W1:Y:S07]  /*0010*/  S2R R30, SR_CTAID.X ;  /* 0x00000000001e7919 */ /* 0x000e6e0000002500 */
[----:B------:R-:W2:Y:S01]  /*0020*/  LDC.64 R22, c[0x0][0x210] ;  /* 0x00008400ff167b82 */ /* 0x000ea20000000a00 */
[----:B------:R-:W-:Y:S01]  /*0030*/  CS2R R32, SRZ ;  /* 0x0000000000207805 */ /* 0x000fe2000001ff00 */
[----:B------:R-:W-:Y:S01]  /*0040*/  ULDC.64 UR6, c[0x0][0x208] ;  /* 0x0000820000067ab9 */ /* 0x000fe20000000a00 */
[----:B------:R-:W3:Y:S01]  /*0050*/  S2R R19, SR_TID.X ;  /* 0x0000000000137919 */ /* 0x000ee20000002100 */
[----:B------:R-:W-:Y:S01]  /*0060*/  CS2R R34, SRZ ;  /* 0x0000000000227805 */ /* 0x000fe2000001ff00 */
[----:B------:R-:W4:Y:S01]  /*0070*/  S2R R20, SR_CTAID.Y ;  /* 0x0000000000147919 */ /* 0x000f220000002600 */
[----:B-1----:R-:W-:Y:S01]  /*0080*/  IMAD.SHL.U32 R30, R30, 0x10, RZ ;  /* 0x000000101e1e7824 */ /* 0x002fe200078e00ff */
[----:B---3--:R-:W-:-:S04]  /*0090*/  SHF.R.U32.HI R31, RZ, 0x4, R19 ;  /* 0x00000004ff1f7819 */ /* 0x008fc80000011613 */
[----:B------:R-:W-:Y:S01]  /*00a0*/  LOP3.LUT R0, R30, 0xf, R19, 0xf8, !PT ;  /* 0x0000000f1e007812 */ /* 0x000fe200078ef813 */
[----:B----4-:R-:W-:Y:S01]  /*00b0*/  IMAD.SHL.U32 R21, R20, 0x40, RZ ;  /* 0x0000004014157824 */ /* 0x010fe200078e00ff */
[----:B------:R-:W-:Y:S02]  /*00c0*/  SGXT.U32 R31, R31, 0x3 ;  /* 0x000000031f1f781a */ /* 0x000fe40000000000 */
[----:B------:R-:W-:Y:S02]  /*00d0*/  SHF.R.S32.HI R3, RZ, 0x1f, R0 ;  /* 0x0000001fff037819 */ /* 0x000fe40000011400 */
[----:B------:R-:W-:Y:S02]  /*00e0*/  LOP3.LUT R2, R21, R31, RZ, 0xfc, !PT ;  /* 0x0000001f15027212 */ /* 0x000fe400078efcff */
[----:B------:R-:W-:Y:S02]  /*00f0*/  LEA.HI R3, R3, R0, RZ, 0x2 ;  /* 0x0000000003037211 */ /* 0x000fe400078f10ff */
[----:B------:R-:W-:Y:S01]  /*0100*/  ISETP.GE.AND P0, PT, R0, 0x10, PT ;  /* 0x000000100000780c */ /* 0x000fe20003f06270 */
[----:B------:R-:W-:Y:S01]  /*0110*/  IMAD.SHL.U32 R2, R2, 0x40, RZ ;  /* 0x0000004002027824 */ /* 0x000fe200078e00ff */
[C---:B------:R-:W-:Y:S01]  /*0120*/  LOP3.LUT R5, R3.reuse, 0x7ffffffc, RZ, 0xc0, !PT ;  /* 0x7ffffffc03057812 */ /* 0x040fe200078ec0ff */
[----:B------:R-:W-:-:S03]  /*0130*/  IMAD.SHL.U32 R3, R3, 0x4, RZ ;  /* 0x0000000403037824 */ /* 0x000fc600078e00ff */
[----:B------:R-:W-:Y:S01]  /*0140*/  LOP3.LUT R26, R2, 0x400, RZ, 0xfc, !PT ;  /* 0x00000400021a7812 */ /* 0x000fe200078efcff */
[----:B------:R-:W-:Y:S01]  /*0150*/  IMAD.IADD R5, R0, 0x1, -R5 ;  /* 0x0000000100057824 */ /* 0x000fe200078e0a05 */
[----:B------:R-:W-:Y:S02]  /*0160*/  LOP3.LUT R4, R3, 0xfffffff0, RZ, 0xc0, !PT ;  /* 0xfffffff003047812 */ /* 0x000fe400078ec0ff */
[----:B------:R-:W-:-:S03]  /*0170*/  LOP3.LUT R0, R21, 0x8, R31, 0xfe, !PT ;  /* 0x0000000815007812 */ /* 0x000fc600078efe1f */
[----:B------:R-:W-:-:S04]  /*0180*/  IMAD R43, R5, 0x2, R4 ;  /* 0x00000002052b7824 */ /* 0x000fc800078e0204 */
[C---:B------:R-:W-:Y:S01]  /*0190*/  IMAD.IADD R5, R43.reuse, 0x1, R2 ;  /* 0x000000012b057824 */ /* 0x040fe200078e0202 */
[C---:B------:R-:W-:Y:S01]  /*01a0*/  LOP3.LUT R36, R2.reuse, 0xa00, RZ, 0xfc, !PT ;  /* 0x00000a0002247812 */ /* 0x040fe200078efcff */
[----:B------:R-:W-:Y:S02]  /*01b0*/  IMAD.IADD R9, R43, 0x1, R26 ;  /* 0x000000012b097824 */ /* 0x000fe400078e021a */
[----:B--2---:R-:W-:Y:S01]  /*01c0*/  IMAD.WIDE R4, R5, 0x4, R22 ;  /* 0x0000000405047825 */ /* 0x004fe200078e0216 */
[C---:B------:R-:W-:Y:S02]  /*01d0*/  LOP3.LUT R28, R2.reuse, 0x600, RZ, 0xfc, !PT ;  /* 0x00000600021c7812 */ /* 0x040fe400078efcff */
[----:B------:R-:W-:Y:S01]  /*01e0*/  LOP3.LUT R44, R2, 0x800, RZ, 0xfc, !PT ;  /* 0x00000800022c7812 */ /* 0x000fe200078efcff */
[----:B------:R-:W-:Y:S01]  /*01f0*/  IMAD R7, R0, 0x40, R43 ;  /* 0x0000004000077824 */ /* 0x000fe200078e022b */
[----:B------:R1:W2:Y:S01]  /*0200*/  @!P0 LDG.E.EL R33, desc[UR6][R4.64] ;  /* 0x0000000604218981 */ /* 0x0002a2000c2e1900 */
[----:B------:R-:W-:-:S02]  /*0210*/  IMAD.IADD R25, R43, 0x1, R28 ;  /* 0x000000012b197824 */ /* 0x000fc400078e021c */
[----:B------:R-:W-:-:S04]  /*0220*/  IMAD.WIDE R8, R9, 0x4, R22 ;  /* 0x0000000409087825 */ /* 0x000fc800078e0216 */
[----:B------:R-:W-:Y:S01]  /*0230*/  VIADD R11, R43, 0x1 ;  /* 0x000000012b0b7836 */ /* 0x000fe20000000000 */
[----:B------:R3:W4:Y:S01]  /*0240*/  @!P0 LDG.E.EL R32, desc[UR6][R8.64] ;  /* 0x0000000608208981 */ /* 0x000722000c2e1900 */
[----:B------:R-:W-:-:S04]  /*0250*/  IMAD.WIDE R6, R7, 0x4, R22 ;  /* 0x0000000407067825 */ /* 0x000fc800078e0216 */
[----:B-1----:R-:W-:Y:S02]  /*0260*/  IMAD.IADD R5, R43, 0x1, R36 ;  /* 0x000000012b057824 */ /* 0x002fe400078e0224 */
[----:B------:R-:W-:Y:S02]  /*0270*/  IMAD.MOV.U32 R39, RZ, RZ, RZ ;  /* 0x000000ffff277224 */ /* 0x000fe400078e00ff */
[----:B------:R-:W-:Y:S01]  /*0280*/  IMAD.MOV.U32 R37, RZ, RZ, RZ ;  /* 0x000000ffff257224 */ /* 0x000fe200078e00ff */
[----:B------:R-:W-:Y:S01]  /*0290*/  LOP3.LUT R38, R2, 0xc00, RZ, 0xfc, !PT ;  /* 0x00000c0002267812 */ /* 0x000fe200078efcff */
[----:B------:R-:W-:Y:S01]  /*02a0*/  IMAD.WIDE R4, R5, 0x4, R22 ;  /* 0x0000000405047825 */ /* 0x000fe200078e0216 */
[----:B------:R1:W5:Y:S03]  /*02b0*/  @!P0 LDG.E.EL R35, desc[UR6][R6.64] ;  /* 0x0000000606238981 */ /* 0x000366000c2e1900 */
[----:B------:R-:W-:Y:S01]  /*02c0*/  IMAD.IADD R13, R43, 0x1, R44 ;  /* 0x000000012b0d7824 */ /* 0x000fe200078e022c */
[----:B------:R1:W2:Y:S01]  /*02d0*/  @!P0 LDG.E.EL R39, desc[UR6][R4.64] ;  /* 0x0000000604278981 */ /* 0x0002a2000c2e1900 */
[----:B------:R-:W-:Y:S01]  /*02e0*/  IMAD.WIDE R24, R25, 0x4, R22 ;  /* 0x0000000419187825 */ /* 0x000fe200078e0216 */
[----:B------:R-:W-:-:S03]  /*02f0*/  CS2R R14, SRZ ;  /* 0x00000000000e7805 */ /* 0x000fc6000001ff00 */
[--C-:B------:R-:W-:Y:S01]  /*0300*/  IMAD.IADD R27, R28, 0x1, R11.reuse ;  /* 0x000000011c1b7824 */ /* 0x100fe200078e020b */
[----:B------:R-:W-:Y:S01]  /*0310*/  CS2R R16, SRZ ;  /* 0x0000000000107805 */ /* 0x000fe2000001ff00 */
[--C-:B------:R-:W-:Y:S01]  /*0320*/  IMAD.IADD R3, R26, 0x1, R11.reuse ;  /* 0x000000011a037824 */ /* 0x100fe200078e020b */
[----:B------:R1:W2:Y:S01]  /*0330*/  @!P0 LDG.E.EL R37, desc[UR6][R24.64] ;  /* 0x0000000618258981 */ /* 0x0002a2000c2e1900 */
[--C-:B---3--:R-:W-:Y:S02]  /*0340*/  IMAD.IADD R9, R2, 0x1, R11.reuse ;  /* 0x0000000102097824 */ /* 0x108fe400078e020b */
[----:B-1----:R-:W-:Y:S02]  /*0350*/  IMAD R7, R0, 0x40, R11 ;  /* 0x0000004000077824 */ /* 0x002fe400078e020b */
[----:B------:R-:W-:-:S04]  /*0360*/  IMAD.WIDE R12, R13, 0x4, R22 ;  /* 0x000000040d0c7825 */ /* 0x000fc800078e0216 */
[--C-:B0-----:R-:W-:Y:S01]  /*0370*/  IMAD.WIDE R4, R27, 0x4, R22.reuse ;  /* 0x000000041b047825 */ /* 0x101fe200078e0216 */
[----:B------:R0:W3:Y:S03]  /*0380*/  @!P0 LDG.E.EL R34, desc[UR6][R12.64] ;  /* 0x000000060c228981 */ /* 0x0000e6000c2e1900 */
[----:B------:R-:W-:Y:S01]  /*0390*/  IMAD.MOV.U32 R18, RZ, RZ, RZ ;  /* 0x000000ffff127224 */ /* 0x000fe200078e00ff */
[----:B------:R-:W-:Y:S01]  /*03a0*/  LOP3.LUT R40, R2, 0xe00, RZ, 0xfc, !PT ;  /* 0x00000e0002287812 */ /* 0x000fe200078efcff */
[--C-:B------:R-:W-:Y:S01]  /*03b0*/  IMAD.WIDE R24, R3, 0x4, R22.reuse ;  /* 0x0000000403187825 */ /* 0x100fe200078e0216 */
[----:B------:R1:W2:Y:S03]  /*03c0*/  @!P0 LDG.E.EL R14, desc[UR6][R4.64] ;  /* 0x00000006040e8981 */ /* 0x0002a6000c2e1900 */
[----:B------:R-:W-:Y:S01]  /*03d0*/  IMAD.WIDE R8, R9, 0x4, R22 ;  /* 0x0000000409087825 */ /* 0x000fe200078e0216 */
[----:B0-----:R-:W-:Y:S01]  /*03e0*/  CS2R R12, SRZ ;  /* 0x00000000000c7805 */ /* 0x001fe2000001ff00 */
[----:B------:R0:W4:Y:S02]  /*03f0*/  @!P0 LDG.E.EL R17, desc[UR6][R24.64] ;  /* 0x0000000618118981 */ /* 0x000124000c2e1900 */
[----:B------:R-:W-:-:S02]  /*0400*/  IMAD.IADD R27, R38, 0x1, R11 ;  /* 0x00000001261b7824 */ /* 0x000fc400078e020b */
[----:B------:R-:W-:Y:S01]  /*0410*/  IMAD.WIDE R6, R7, 0x4, R22 ;  /* 0x0000000407067825 */ /* 0x000fe200078e0216 */
[----:B------:R0:W2:Y:S03]  /*0420*/  @!P0 LDG.E.EL R18, desc[UR6][R8.64] ;  /* 0x0000000608128981 */ /* 0x0000a6000c2e1900 */
[----:B------:R-:W-:Y:S01]  /*0430*/  VIADD R3, R43, 0x8 ;  /* 0x000000082b037836 */ /* 0x000fe20000000000 */
[----:B------:R0:W5:Y:S01]  /*0440*/  @!P0 LDG.E.EL R16, desc[UR6][R6.64] ;  /* 0x0000000606108981 */ /* 0x000162000c2e1900 */
[--C-:B------:R-:W-:Y:S02]  /*0450*/  IMAD.IADD R29, R44, 0x1, R11.reuse ;  /* 0x000000012c1d7824 */ /* 0x100fe400078e020b */
[----:B------:R-:W-:Y:S02]  /*0460*/  IMAD.IADD R41, R36, 0x1, R11 ;  /* 0x0000000124297824 */ /* 0x000fe400078e020b */
[----:B-1----:R-:W-:-:S04]  /*0470*/  IMAD.WIDE R4, R27, 0x4, R22 ;  /* 0x000000041b047825 */ /* 0x002fc800078e0216 */
[----:B0-----:R-:W-:Y:S01]  /*0480*/  IMAD.IADD R25, R2, 0x1, R3 ;  /* 0x0000000102197824 */ /* 0x001fe200078e0203 */
[----:B------:R0:W3:Y:S01]  /*0490*/  @!P0 LDG.E.EL R13, desc[UR6][R4.64] ;  /* 0x00000006040d8981 */ /* 0x0000e2000c2e1900 */
[----:B------:R-:W-:-:S04]  /*04a0*/  IMAD.WIDE R8, R29, 0x4, R22 ;  /* 0x000000041d087825 */ /* 0x000fc800078e0216 */
[----:B------:R-:W-:Y:S01]  /*04b0*/  IMAD R27, R0, 0x40, R3 ;  /* 0x00000040001b7824 */ /* 0x000fe200078e0203 */
[----:B------:R1:W3:Y:S01]  /*04c0*/  @!P0 LDG.E.EL R15, desc[UR6][R8.64] ;  /* 0x00000006080f8981 */ /* 0x0002e2000c2e1900 */
[----:B------:R-:W-:-:S04]  /*04d0*/  IMAD.WIDE R6, R41, 0x4, R22 ;  /* 0x0000000429067825 */ /* 0x000fc800078e0216 */
[----:B------:R-:W-:Y:S01]  /*04e0*/  IMAD.IADD R29, R40, 0x1, R11 ;  /* 0x00000001281d7824 */ /* 0x000fe200078e020b */
[----:B------:R-:W-:Y:S01]  /*04f0*/  CS2R R10, SRZ ;  /* 0x00000000000a7805 */ /* 0x000fe2000001ff00 */
[--C-:B------:R-:W-:Y:S01]  /*0500*/  IMAD.WIDE R24, R25, 0x4, R22.reuse ;  /* 0x0000000419187825 */ /* 0x100fe200078e0216 */
[----:B------:R1:W3:Y:S03]  /*0510*/  @!P0 LDG.E.EL R12, desc[UR6][R6.64] ;  /* 0x00000006060c8981 */ /* 0x0002e6000c2e1900 */
[----:B0-----:R-:W-:Y:S01]  /*0520*/  IMAD.WIDE R4, R27, 0x4, R22 ;  /* 0x000000041b047825 */ /* 0x001fe200078e0216 */
[----:B-1----:R-:W-:Y:S01]  /*0530*/  CS2R R8, SRZ ;  /* 0x0000000000087805 */ /* 0x002fe2000001ff00 */
[----:B------:R0:W3:Y:S02]  /*0540*/  @!P0 LDG.E.EL R11, desc[UR6][R24.64] ;  /* 0x00000006180b8981 */ /* 0x0000e4000c2e1900 */
[----:B------:R-:W-:-:S02]  /*0550*/  IMAD.IADD R27, R26, 0x1, R3 ;  /* 0x000000011a1b7824 */ /* 0x000fc400078e0203 */
[----:B------:R-:W-:Y:S01]  /*0560*/  IMAD.WIDE R6, R29, 0x4, R22 ;  /* 0x000000041d067825 */ /* 0x000fe200078e0216 */
[----:B------:R1:W3:Y:S03]  /*0570*/  @!P0 LDG.E.EL R9, desc[UR6][R4.64] ;  /* 0x0000000604098981 */ /* 0x0002e6000c2e1900 */
[----:B------:R-:W-:Y:S01]  /*0580*/  IMAD.IADD R29, R28, 0x1, R3 ;  /* 0x000000011c1d7824 */ /* 0x000fe200078e0203 */
[----:B------:R1:W3:Y:S01]  /*0590*/  @!P0 LDG.E.EL R10, desc[UR6][R6.64] ;  /* 0x00000006060a8981 */ /* 0x0002e2000c2e1900 */
[----:B0-----:R-:W-:-:S04]  /*05a0*/  IMAD.WIDE R24, R27, 0x4, R22 ;  /* 0x000000041b187825 */ /* 0x001fc800078e0216 */
[----:B------:R-:W-:Y:S01]  /*05b0*/  IMAD.IADD R27, R44, 0x1, R3 ;  /* 0x000000012c1b7824 */ /* 0x000fe200078e0203 */
[----:B------:R0:W3:Y:S01]  /*05c0*/  @!P0 LDG.E.EL R8, desc[UR6][R24.64] ;  /* 0x0000000618088981 */ /* 0x0000e2000c2e1900 */
[----:B-1----:R-:W-:Y:S01]  /*05d0*/  IMAD.WIDE R4, R29, 0x4, R22 ;  /* 0x000000041d047825 */ /* 0x002fe200078e0216 */
[----:B------:R-:W-:-:S03]  /*05e0*/  CS2R R6, SRZ ;  /* 0x0000000000067805 */ /* 0x000fc6000001ff00 */
[----:B0-----:R-:W-:-:S03]  /*05f0*/  IMAD.WIDE R24, R27, 0x4, R22 ;  /* 0x000000041b187825 */ /* 0x001fc600078e0216 */
[----:B------:R0:W3:Y:S01]  /*0600*/  @!P0 LDG.E.EL R7, desc[UR6][R4.64] ;  /* 0x0000000604078981 */ /* 0x0000e2000c2e1900 */
[----:B------:R-:W-:-:S03]  /*0610*/  IMAD.IADD R27, R36, 0x1, R3 ;  /* 0x00000001241b7824 */ /* 0x000fc600078e0203 */
[----:B------:R1:W3:Y:S01]  /*0620*/  @!P0 LDG.E.EL R6, desc[UR6][R24.64] ;  /* 0x0000000618068981 */ /* 0x0002e2000c2e1900 */
[----:B0-----:R-:W-:Y:S01]  /*0630*/  CS2R R4, SRZ ;  /* 0x0000000000047805 */ /* 0x001fe2000001ff00 */
[----:B-1----:R-:W-:-:S04]  /*0640*/  IMAD.WIDE R24, R27, 0x4, R22 ;  /* 0x000000041b187825 */ /* 0x002fc800078e0216 */
[----:B------:R-:W-:Y:S01]  /*0650*/  IMAD.IADD R27, R38, 0x1, R3 ;  /* 0x00000001261b7824 */ /* 0x000fe200078e0203 */
[----:B------:R0:W3:Y:S03]  /*0660*/  @!P0 LDG.E.EL R5, desc[UR6][R24.64] ;  /* 0x0000000618058981 */ /* 0x0000e6000c2e1900 */
[----:B0-----:R-:W-:-:S04]  /*0670*/  IMAD.WIDE R24, R27, 0x4, R22 ;  /* 0x000000041b187825 */ /* 0x001fc800078e0216 */
[----:B------:R-:W-:Y:S01]  /*0680*/  IMAD.IADD R27, R40, 0x1, R3 ;  /* 0x00000001281b7824 */ /* 0x000fe200078e0203 */
[----:B------:R0:W3:Y:S01]  /*0690*/  @!P0 LDG.E.EL R4, desc[UR6][R24.64] ;  /* 0x0000000618048981 */ /* 0x0000e2000c2e1900 */
[----:B------:R-:W-:Y:S02]  /*06a0*/  IMAD.MOV.U32 R3, RZ, RZ, RZ ;  /* 0x000000ffff037224 */ /* 0x000fe400078e00ff */
[----:B------:R-:W-:Y:S02]  /*06b0*/  IMAD.MOV.U32 R42, RZ, RZ, RZ ;  /* 0x000000ffff2a7224 */ /* 0x000fe400078e00ff */
[----:B0-----:R-:W-:-:S04]  /*06c0*/  IMAD.WIDE R24, R27, 0x4, R22 ;  /* 0x000000041b187825 */ /* 0x001fc800078e0216 */
[----:B------:R-:W-:Y:S01]  /*06d0*/  IMAD.IADD R27, R43, 0x1, R38 ;  /* 0x000000012b1b7824 */ /* 0x000fe200078e0226 */
[----:B------:R0:W3:Y:S01]  /*06e0*/  @!P0 LDG.E.EL R3, desc[UR6][R24.64] ;  /* 0x0000000618038981 */ /* 0x0000e2000c2e1900 */
[----:B------:R-:W-:Y:S02]  /*06f0*/  IMAD.MOV.U32 R41, RZ, RZ, RZ ;  /* 0x000000ffff297224 */ /* 0x000fe400078e00ff */
[----:B0-----:R-:W-:-:S04]  /*0700*/  IMAD.WIDE R24, R27, 0x4, R22 ;  /* 0x000000041b187825 */ /* 0x001fc800078e0216 */
[C---:B------:R-:W-:Y:S01]  /*0710*/  IMAD.IADD R27, R43.reuse, 0x1, R40 ;  /* 0x000000012b1b7824 */ /* 0x040fe200078e0228 */
[----:B------:R0:W3:Y:S01]  /*0720*/  @!P0 LDG.E.EL R42, desc[UR6][R24.64] ;  /* 0x00000006182a8981 */ /* 0x0000e2000c2e1900 */
[----:B------:R-:W-:Y:S02]  /*0730*/  VIADD R43, R43, 0x9 ;  /* 0x000000092b2b7836 */ /* 0x000fe40000000000 */
[----:B0-----:R-:W-:-:S05]  /*0740*/  IMAD.WIDE R24, R27, 0x4, R22 ;  /* 0x000000041b187825 */ /* 0x001fca00078e0216 */
[----:B------:R0:W3:Y:S01]  /*0750*/  @!P0 LDG.E.EL R41, desc[UR6][R24.64] ;  /* 0x0000000618298981 */ /* 0x0000e2000c2e1900 */
[----:B------:R-:W-:Y:S02]  /*0760*/  IMAD.IADD R27, R2, 0x1, R43 ;  /* 0x00000001021b7824 */ /* 0x000fe400078e022b */
[----:B------:R-:W-:Y:S02]  /*0770*/  IMAD.MOV.U32 R2, RZ, RZ, RZ ;  /* 0x000000ffff027224 */ /* 0x000fe400078e00ff */
[----:B0-----:R-:W-:-:S04]  /*0780*/  IMAD.WIDE R24, R27, 0x4, R22 ;  /* 0x000000041b187825 */ /* 0x001fc800078e0216 */
[----:B------:R-:W-:Y:S01]  /*0790*/  IMAD R27, R0, 0x40, R43 ;  /* 0x00000040001b7824 */ /* 0x000fe200078e022b */
[----:B------:R0:W3:Y:S01]  /*07a0*/  @!P0 LDG.E.EL R2, desc[UR6][R24.64] ;  /* 0x0000000618028981 */ /* 0x0000e2000c2e1900 */
[----:B------:R-:W-:Y:S02]  /*07b0*/  IMAD.MOV.U32 R0, RZ, RZ, RZ ;  /* 0x000000ffff007224 */ /* 0x000fe400078e00ff */
[----:B------:R-:W-:Y:S02]  /*07c0*/  IMAD.MOV.U32 R45, RZ, RZ, RZ ;  /* 0x000000ffff2d7224 */ /* 0x000fe400078e00ff */
[----:B0-----:R-:W-:-:S04]  /*07d0*/  IMAD.WIDE R24, R27, 0x4, R22 ;  /* 0x000000041b187825 */ /* 0x001fc800078e0216 */
[----:B------:R-:W-:Y:S01]  /*07e0*/  IMAD.IADD R27, R26, 0x1, R43 ;  /* 0x000000011a1b7824 */ /* 0x000fe200078e022b */
[----:B------:R0:W3:Y:S03]  /*07f0*/  @!P0 LDG.E.EL R0, desc[UR6][R24.64] ;  /* 0x0000000618008981 */ /* 0x0000e6000c2e1900 */
[----:B------:R-:W-:-:S04]  /*0800*/  IMAD.WIDE R26, R27, 0x4, R22 ;  /* 0x000000041b1a7825 */ /* 0x000fc800078e0216 */
[--C-:B------:R-:W-:Y:S01]  /*0810*/  IMAD.IADD R29, R28, 0x1, R43.reuse ;  /* 0x000000011c1d7824 */ /* 0x100fe200078e022b */
[----:B------:R1:W3:Y:S01]  /*0820*/  @!P0 LDG.E.EL R45, desc[UR6][R26.64] ;  /* 0x000000061a2d8981 */ /* 0x0002e2000c2e1900 */
[----:B0-----:R-:W-:Y:S02]  /*0830*/  IMAD.IADD R25, R44, 0x1, R43 ;  /* 0x000000012c197824 */ /* 0x001fe400078e022b */
[----:B------:R-:W-:Y:S02]  /*0840*/  IMAD.MOV.U32 R44, RZ, RZ, RZ ;  /* 0x000000ffff2c7224 */ /* 0x000fe400078e00ff */
[----:B------:R-:W-:Y:S01]  /*0850*/  IMAD.WIDE R24, R25, 0x4, R22 ;  /* 0x0000000419187825 */ /* 0x000fe200078e0216 */
[----:B-1----:R-:W-:-:S03]  /*0860*/  CS2R R26, SRZ ;  /* 0x00000000001a7805 */ /* 0x002fc6000001ff00 */
[----:B------:R-:W-:Y:S01]  /*0870*/  IMAD.WIDE R28, R29, 0x4, R22 ;  /* 0x000000041d1c7825 */ /* 0x000fe200078e0216 */
[----:B------:R0:W3:Y:S04]  /*0880*/  @!P0 LDG.E.EL R44, desc[UR6][R24.64] ;  /* 0x00000006182c8981 */ /* 0x0000e8000c2e1900 */
[----:B------:R1:W3:Y:S01]  /*0890*/  @!P0 LDG.E.EL R26, desc[UR6][R28.64] ;  /* 0x000000061c1a8981 */ /* 0x0002e2000c2e1900 */
[--C-:B------:R-:W-:Y:S02]  /*08a0*/  IMAD.IADD R38, R38, 0x1, R43.reuse ;  /* 0x0000000126267824 */ /* 0x100fe400078e022b */
[----:B0-----:R-:W-:Y:S02]  /*08b0*/  IMAD.IADD R25, R36, 0x1, R43 ;  /* 0x0000000124197824 */ /* 0x001fe400078e022b */
[----:B------:R-:W-:-:S02]  /*08c0*/  IMAD.MOV.U32 R36, RZ, RZ, RZ ;  /* 0x000000ffff247224 */ /* 0x000fc400078e00ff */
[----:B------:R-:W-:-:S04]  /*08d0*/  IMAD.WIDE R24, R25, 0x4, R22 ;  /* 0x0000000419187825 */ /* 0x000fc800078e0216 */
[----:B------:R-:W-:Y:S01]  /*08e0*/  IMAD.IADD R43, R40, 0x1, R43 ;  /* 0x00000001282b7824 */ /* 0x000fe200078e022b */
[----:B------:R-:W3:Y:S01]  /*08f0*/  @!P0 LDG.E.EL R36, desc[UR6][R24.64] ;  /* 0x0000000618248981 */ /* 0x000ee2000c2e1900 */
[----:B-1----:R-:W-:-:S04]  /*0900*/  IMAD.WIDE R28, R38, 0x4, R22 ;  /* 0x00000004261c7825 */ /* 0x002fc800078e0216 */
[----:B------:R-:W-:Y:S01]  /*0910*/  IMAD.MOV.U32 R38, RZ, RZ, RZ ;  /* 0x000000ffff267224 */ /* 0x000fe200078e00ff */
[----:B------:R-:W3:Y:S01]  /*0920*/  @!P0 LDG.E.EL R27, desc[UR6][R28.64] ;  /* 0x000000061c1b8981 */ /* 0x000ee2000c2e1900 */
[----:B------:R-:W-:-:S05]  /*0930*/  IMAD.WIDE R22, R43, 0x4, R22 ;  /* 0x000000042b167825 */ /* 0x000fca00078e0216 */
[----:B------:R-:W3:Y:S01]  /*0940*/  @!P0 LDG.E.EL R38, desc[UR6][R22.64] ;  /* 0x0000000616268981 */ /* 0x000ee2000c2e1900 */
[----:B------:R-:W0:Y:S01]  /*0950*/  S2UR UR5, SR_CgaCtaId ;  /* 0x00000000000579c3 */ /* 0x000e220000008800 */
[----:B--2---:R-:W-:Y:S02]  /*0960*/  FSETP.GT.AND P0, PT, R18, R33, PT ;  /* 0x000000211200720b */ /* 0x004fe40003f04000 */
[----:B-----5:R-:W-:Y:S02]  /*0970*/  FSETP.GT.AND P1, PT, R16, R35, PT ;  /* 0x000000231000720b */ /* 0x020fe40003f24000 */
[----:B------:R-:W-:Y:S02]  /*0980*/  FSETP.NAN.AND P2, PT, R18, R18, PT ;  /* 0x000000121200720b */ /* 0x000fe40003f48000 */
[----:B------:R-:W-:-:S07]  /*0990*/  FSETP.NAN.AND P3, PT, R16, R16, PT ;  /* 0x000000101000720b */ /* 0x000fce0003f68000 */
[----:B------:R-:W-:Y:S02]  /*09a0*/  @!P0 FSEL R18, R18, R33, P2 ;  /* 0x0000002112128208 */ /* 0x000fe40001000000 */
[----:B------:R-:W-:Y:S02]  /*09b0*/  @!P1 FSEL R16, R16, R35, P3 ;  /* 0x0000002310109208 */ /* 0x000fe40001800000 */
[----:B----4-:R-:W-:Y:S02]  /*09c0*/  FSETP.GT.AND P2, PT, R17, R32, PT ;  /* 0x000000201100720b */ /* 0x010fe40003f44000 */
[----:B------:R-:W-:Y:S02]  /*09d0*/  FSETP.GT.AND P3, PT, R14, R37, PT ;  /* 0x000000250e00720b */ /* 0x000fe40003f64000 */
[----:B---3--:R-:W-:Y:S02]  /*09e0*/  FSETP.GEU.AND P4, PT, R18, R11, PT ;  /* 0x0000000b1200720b */ /* 0x008fe40003f8e000 */
[----:B------:R-:W-:-:S02]  /*09f0*/  FSETP.GEU.AND P5, PT, R16, R9, PT ;  /* 0x000000091000720b */ /* 0x000fc40003fae000 */
[----:B------:R-:W-:Y:S02]  /*0a00*/  FSETP.NAN.AND P0, PT, R11, R11, PT ;  /* 0x0000000b0b00720b */ /* 0x000fe40003f08000 */
[----:B------:R-:W-:-:S07]  /*0a10*/  FSETP.NAN.AND P1, PT, R9, R9, PT ;  /* 0x000000090900720b */ /* 0x000fce0003f28000 */
[----:B------:R-:W-:Y:S02]  /*0a20*/  @P4 FSEL R11, R11, R18, P0 ;  /* 0x000000120b0b4208 */ /* 0x000fe40000000000 */
[----:B------:R-:W-:Y:S02]  /*0a30*/  FSETP.GT.AND P0, PT, R15, R34, PT ;  /* 0x000000220f00720b */ /* 0x000fe40003f04000 */
[----:B------:R-:W-:Y:S02]  /*0a40*/  FSETP.NAN.AND P4, PT, R17, R17, PT ;  /* 0x000000111100720b */ /* 0x000fe40003f88000 */
[----:B------:R-:W-:Y:S02]  /*0a50*/  @P5 FSEL R9, R9, R16, P1 ;  /* 0x0000001009095208 */ /* 0x000fe40000800000 */
[----:B------:R-:W-:Y:S02]  /*0a60*/  FSETP.GT.AND P1, PT, R12, R39, PT ;  /* 0x000000270c00720b */ /* 0x000fe40003f24000 */
[----:B------:R-:W-:-:S02]  /*0a70*/  FSETP.NAN.AND P5, PT, R14, R14, PT ;  /* 0x0000000e0e00720b */ /* 0x000fc40003fa8000 */
[----:B------:R-:W-:Y:S02]  /*0a80*/  @!P2 FSEL R17, R17, R32, P4 ;  /* 0x000000201111a208 */ /* 0x000fe40002000000 */
[----:B------:R-:W-:Y:S02]  /*0a90*/  @!P3 FSEL R14, R14, R37, P5 ;  /* 0x000000250e0eb208 */ /* 0x000fe40002800000 */
[----:B------:R-:W-:Y:S02]  /*0aa0*/  FSETP.NAN.AND P4, PT, R15, R15, PT ;  /* 0x0000000f0f00720b */ /* 0x000fe40003f88000 */
[----:B------:R-:W-:Y:S02]  /*0ab0*/  FSETP.NAN.AND P5, PT, R12, R12, PT ;  /* 0x0000000c0c00720b */ /* 0x000fe40003fa8000 */
[----:B------:R-:W-:Y:S02]  /*0ac0*/  FSETP.GEU.AND P2, PT, R17, R8, PT ;  /* 0x000000081100720b */ /* 0x000fe40003f4e000 */
[----:B------:R-:W-:-:S02]  /*0ad0*/  FSETP.GEU.AND P3, PT, R14, R7, PT ;  /* 0x000000070e00720b */ /* 0x000fc40003f6e000 */
[----:B------:R-:W-:Y:S02]  /*0ae0*/  @!P0 FSEL R15, R15, R34, P4 ;  /* 0x000000220f0f8208 */ /* 0x000fe40002000000 */
[----:B------:R-:W-:Y:S02]  /*0af0*/  @!P1 FSEL R12, R12, R39, P5 ;  /* 0x000000270c0c9208 */ /* 0x000fe40002800000 */
[----:B------:R-:W-:Y:S02]  /*0b00*/  FSETP.NAN.AND P0, PT, R8, R8, PT ;  /* 0x000000080800720b */ /* 0x000fe40003f08000 */
[----:B------:R-:W-:-:S03]  /*0b10*/  FSETP.NAN.AND P6, PT, R7, R7, PT ;  /* 0x000000070700720b */ /* 0x000fc60003fc8000 */
[----:B------:R-:W-:Y:S02]  /*0b20*/  @P2 FSEL R8, R8, R17, P0 ;  /* 0x0000001108082208 */ /* 0x000fe40000000000 */
[----:B------:R-:W-:Y:S02]  /*0b30*/  @P3 FSEL R7, R7, R14, P6 ;  /* 0x0000000e07073208 */ /* 0x000fe40003000000 */
[----:B------:R-:W-:Y:S02]  /*0b40*/  FSETP.NAN.AND P2, PT, R13, R13, PT ;  /* 0x0000000d0d00720b */ /* 0x000fe40003f48000 */
[----:B------:R-:W-:Y:S01]  /*0b50*/  FSETP.NAN.AND P3, PT, R10, R10, PT ;  /* 0x0000000a0a00720b */ /* 0x000fe20003f68000 */
[----:B------:R-:W1:Y:S01]  /*0b60*/  S2R R16, SR_TID.X ;  /* 0x0000000000107919 */ /* 0x000e620000002100 */
[----:B------:R-:W-:Y:S02]  /*0b70*/  FSETP.GEU.AND P5, PT, R15, R6, PT ;  /* 0x000000060f00720b */ /* 0x000fe40003fae000 */
[----:B------:R-:W-:-:S02]  /*0b80*/  FSETP.GEU.AND P0, PT, R12, R5, PT ;  /* 0x000000050c00720b */ /* 0x000fc40003f0e000 */
[----:B------:R-:W-:Y:S02]  /*0b90*/  FSETP.NAN.AND P6, PT, R6, R6, PT ;  /* 0x000000060600720b */ /* 0x000fe40003fc8000 */
[----:B------:R-:W-:Y:S02]  /*0ba0*/  FSETP.GT.AND P4, PT, R13, R42, PT ;  /* 0x0000002a0d00720b */ /* 0x000fe40003f84000 */
[----:B------:R-:W-:-:S11]  /*0bb0*/  FSETP.GT.AND P1, PT, R10, R41, PT ;  /* 0x000000290a00720b */ /* 0x000fd60003f24000 */
[----:B------:R-:W-:Y:S02]  /*0bc0*/  @!P4 FSEL R13, R13, R42, P2 ;  /* 0x0000002a0d0dc208 */ /* 0x000fe40001000000 */
[----:B------:R-:W-:Y:S02]  /*0bd0*/  @!P1 FSEL R10, R10, R41, P3 ;  /* 0x000000290a0a9208 */ /* 0x000fe40001800000 */
[----:B------:R-:W-:Y:S02]  /*0be0*/  FSETP.GEU.AND P1, PT, R13, R4, PT ;  /* 0x000000040d00720b */ /* 0x000fe40003f2e000 */
[----:B------:R-:W-:Y:S02]  /*0bf0*/  FSETP.GEU.AND P2, PT, R10, R3, PT ;  /* 0x000000030a00720b */ /* 0x000fe40003f4e000 */
[----:B------:R-:W-:Y:S02]  /*0c00*/  FSETP.NAN.AND P3, PT, R5, R5, PT ;  /* 0x000000050500720b */ /* 0x000fe40003f68000 */
[----:B------:R-:W-:-:S02]  /*0c10*/  @P5 FSEL R6, R6, R15, P6 ;  /* 0x0000000f06065208 */ /* 0x000fc40003000000 */
[----:B------:R-:W-:Y:S02]  /*0c20*/  @P0 FSEL R5, R5, R12, P3 ;  /* 0x0000000c05050208 */ /* 0x000fe40001800000 */
[C---:B------:R-:W-:Y:S02]  /*0c30*/  FSETP.NAN.AND P4, PT, R4.reuse, R4, PT ;  /* 0x000000040400720b */ /* 0x040fe40003f88000 */
[----:B------:R-:W-:Y:S02]  /*0c40*/  FSETP.NAN.AND P5, PT, R3, R3, PT ;  /* 0x000000030300720b */ /* 0x000fe40003fa8000 */
[----:B------:R-:W-:Y:S02]  /*0c50*/  FSETP.GEU.AND P0, PT, R11, R2, PT ;  /* 0x000000020b00720b */ /* 0x000fe40003f0e000 */
[----:B------:R-:W-:Y:S02]  /*0c60*/  FSETP.GEU.AND P3, PT, R9, R0, PT ;  /* 0x000000000900720b */ /* 0x000fe40003f6e000 */
[----:B------:R-:W-:-:S02]  /*0c70*/  @P1 FSEL R4, R4, R13, P4 ;  /* 0x0000000d04041208 */ /* 0x000fc40002000000 */
[----:B------:R-:W-:Y:S02]  /*0c80*/  @P2 FSEL R3, R3, R10, P5 ;  /* 0x0000000a03032208 */ /* 0x000fe40002800000 */
[----:B------:R-:W-:Y:S02]  /*0c90*/  FSETP.GEU.AND P1, PT, R8, R45, PT ;  /* 0x0000002d0800720b */ /* 0x000fe40003f2e000 */
[----:B------:R-:W-:Y:S02]  /*0ca0*/  FSETP.NAN.AND P4, PT, R2, R2, PT ;  /* 0x000000020200720b */ /* 0x000fe40003f88000 */
[----:B------:R-:W-:Y:S02]  /*0cb0*/  FSETP.NAN.AND P5, PT, R0, R0, PT ;  /* 0x000000000000720b */ /* 0x000fe40003fa8000 */
[----:B------:R-:W-:Y:S02]  /*0cc0*/  @P0 SEL R2, R2, R11, P4 ;  /* 0x0000000b02020207 */ /* 0x000fe40002000000 */
[----:B------:R-:W-:-:S02]  /*0cd0*/  @P3 SEL R0, R0, R9, P5 ;  /* 0x0000000900003207 */ /* 0x000fc40002800000 */
[----:B------:R-:W-:Y:S02]  /*0ce0*/  FSETP.GEU.AND P2, PT, R7, R26, PT ;  /* 0x0000001a0700720b */ /* 0x000fe40003f4e000 */
[C---:B------:R-:W-:Y:S02]  /*0cf0*/  FSETP.NAN.AND P4, PT, R45.reuse, R45, PT ;  /* 0x0000002d2d00720b */ /* 0x040fe40003f88000 */
[----:B------:R-:W-:Y:S02]  /*0d00*/  FSETP.GEU.AND P3, PT, R6, R44, PT ;  /* 0x0000002c0600720b */ /* 0x000fe40003f6e000 */
[----:B------:R-:W-:Y:S01]  /*0d10*/  FSETP.NAN.AND P5, PT, R26, R26, PT ;  /* 0x0000001a1a00720b */ /* 0x000fe20003fa8000 */
[----:B-1----:R-:W-:Y:S01]  /*0d20*/  IMAD.SHL.U32 R14, R16, 0x40, RZ ;  /* 0x00000040100e7824 */ /* 0x002fe200078e00ff */
[----:B------:R-:W-:Y:S01]  /*0d30*/  @P1 SEL R45, R45, R8, P4 ;  /* 0x000000082d2d1207 */ /* 0x000fe20002000000 */
[----:B------:R-:W-:Y:S01]  /*0d40*/  UMOV UR4, 0x400 ;  /* 0x0000040000047882 */ /* 0x000fe20000000000 */
[----:B------:R-:W-:-:S02]  /*0d50*/  SHF.R.U32.HI R15, RZ, 0x4, R16 ;  /* 0x00000004ff0f7819 */ /* 0x000fc40000011610 */
[----:B------:R-:W-:Y:S02]  /*0d60*/  FSETP.GEU.AND P0, PT, R5, R36, PT ;  /* 0x000000240500720b */ /* 0x000fe40003f0e000 */
[----:B------:R-:W-:Y:S01]  /*0d70*/  @P2 SEL R26, R26, R7, P5 ;  /* 0x000000071a1a2207 */ /* 0x000fe20002800000 */
[----:B0-----:R-:W-:Y:S01]  /*0d80*/  UPRMT UR4, UR5, 0x654, UR4 ;  /* 0x0000065405047896 */ /* 0x001fe20008000004 */
[----:B------:R-:W-:Y:S02]  /*0d90*/  FSETP.GEU.AND P2, PT, R4, R27, PT ;  /* 0x0000001b0400720b */ /* 0x000fe40003f4e000 */
[----:B------:R-:W-:Y:S02]  /*0da0*/  SGXT.U32 R15, R15, 0x3 ;  /* 0x000000030f0f781a */ /* 0x000fe40000000000 */
[----:B------:R-:W-:Y:S02]  /*0db0*/  FSETP.GEU.AND P1, PT, R3, R38, PT ;  /* 0x000000260300720b */ /* 0x000fe40003f2e000 */
[----:B------:R-:W-:-:S02]  /*0dc0*/  LOP3.LUT R14, R14, 0x3c0, RZ, 0xc0, !PT ;  /* 0x000003c00e0e7812 */ /* 0x000fc400078ec0ff */
[----:B------:R-:W-:Y:S02]  /*0dd0*/  FSETP.NAN.AND P4, PT, R44, R44, PT ;  /* 0x0000002c2c00720b */ /* 0x000fe40003f88000 */
[----:B------:R-:W-:Y:S02]  /*0de0*/  FSETP.NAN.AND P5, PT, R36, R36, PT ;  /* 0x000000242400720b */ /* 0x000fe40003fa8000 */
[C---:B------:R-:W-:Y:S02]  /*0df0*/  LOP3.LUT R10, R14.reuse, R15, RZ, 0xfc, !PT ;  /* 0x0000000f0e0a7212 */ /* 0x040fe400078efcff */
[----:B------:R-:W-:Y:S02]  /*0e00*/  LEA.HI R13, R14, UR4, RZ, 0x1e ;  /* 0x000000040e0d7c11 */ /* 0x000fe4000f8ff0ff */
[----:B------:R-:W-:Y:S02]  /*0e10*/  @P3 SEL R44, R44, R6, P4 ;  /* 0x000000062c2c3207 */ /* 0x000fe40002000000 */
[----:B------:R-:W-:-:S02]  /*0e20*/  @P0 SEL R36, R36, R5, P5 ;  /* 0x0000000524240207 */ /* 0x000fc40002800000 */
[C---:B------:R-:W-:Y:S02]  /*0e30*/  FSETP.NAN.AND P0, PT, R27.reuse, R27, PT ;  /* 0x0000001b1b00720b */ /* 0x040fe40003f08000 */
[----:B------:R-:W-:Y:S01]  /*0e40*/  FSETP.NAN.AND P3, PT, R38, R38, PT ;  /* 0x000000262600720b */ /* 0x000fe20003f68000 */
[----:B------:R-:W-:Y:S01]  /*0e50*/  IMAD R13, R10, 0x4, R13 ;  /* 0x000000040a0d7824 */ /* 0x000fe200078e020d */
[----:B------:R-:W-:Y:S02]  /*0e60*/  @P2 SEL R27, R27, R4, P0 ;  /* 0x000000041b1b2207 */ /* 0x000fe40000000000 */
[----:B------:R-:W-:Y:S02]  /*0e70*/  @P1 SEL R38, R38, R3, P3 ;  /* 0x0000000326261207 */ /* 0x000fe40001800000 */
[----:B------:R0:W-:Y:S04]  /*0e80*/  STS [R13], R2 ;  /* 0x000000020d007388 */ /* 0x0001e80000000800 */
[----:B------:R1:W-:Y:S04]  /*0e90*/  STS [R13+0x20], R0 ;  /* 0x000020000d007388 */ /* 0x0003e80000000800 */
[----:B------:R-:W-:Y:S01]  /*0ea0*/  STS [R13+0x40], R45 ;  /* 0x0000402d0d007388 */ /* 0x000fe20000000800 */
[C---:B------:R-:W-:Y:S01]  /*0eb0*/  IMAD.SHL.U32 R12, R16.reuse, 0x4, RZ ;  /* 0x00000004100c7824 */ /* 0x040fe200078e00ff */
[----:B------:R-:W-:Y:S01]  /*0ec0*/  SHF.R.S32.HI R9, RZ, 0x19, R20 ;  /* 0x00000019ff097819 */ /* 0x000fe20000011414 */
[----:B0-----:R-:W0:Y:S01]  /*0ed0*/  LDC.64 R2, c[0x0][0x218] ;  /* 0x00008600ff027b82 */ /* 0x001e220000000a00 */
[----:B------:R-:W-:Y:S04]  /*0ee0*/  STS [R13+0x60], R26 ;  /* 0x0000601a0d007388 */ /* 0x000fe80000000800 */
[----:B------:R-:W-:Y:S04]  /*0ef0*/  STS [R13+0x80], R44 ;  /* 0x0000802c0d007388 */ /* 0x000fe80000000800 */
[----:B------:R-:W-:Y:S04]  /*0f00*/  STS [R13+0xa0], R36 ;  /* 0x0000a0240d007388 */ /* 0x000fe80000000800 */
[----:B------:R-:W-:Y:S04]  /*0f10*/  STS [R13+0xc0], R27 ;  /* 0x0000c01b0d007388 */ /* 0x000fe80000000800 */
[----:B------:R2:W-:Y:S01]  /*0f20*/  STS [R13+0xe0], R38 ;  /* 0x0000e0260d007388 */ /* 0x0005e20000000800 */
[----:B-1----:R-:W-:-:S02]  /*0f30*/  LOP3.LUT R0, R16, 0x70, RZ, 0xc0, !PT ;  /* 0x0000007010007812 */ /* 0x002fc400078ec0ff */
[----:B------:R-:W-:-:S03]  /*0f40*/  LOP3.LUT R12, R12, 0x1fc, RZ, 0xc0, !PT ;  /* 0x000001fc0c0c7812 */ /* 0x000fc600078ec0ff */
[----:B------:R-:W-:-:S04]  /*0f50*/  VIADD R5, R0, UR4 ;  /* 0x0000000400057c36 */ /* 0x000fc80008000000 */
[----:B------:R-:W-:Y:S01]  /*0f60*/  IMAD R5, R12, 0x4, R5 ;  /* 0x000000040c057824 */ /* 0x000fe200078e0205 */
[----:B------:R-:W-:Y:S01]  /*0f70*/  BAR.SYNC.DEFER_BLOCKING 0x0 ;  /* 0x0000000000007b1d */ /* 0x000fe20000010000 */
[----:B------:R-:W-:Y:S01]  /*0f80*/  IMAD.SHL.U32 R0, R19, 0x4, RZ ;  /* 0x0000000413007824 */ /* 0x000fe200078e00ff */
[----:B------:R-:W-:-:S04]  /*0f90*/  SGXT R9, R9, 0x1 ;  /* 0x000000010909781a */ /* 0x000fc80000000200 */
[----:B------:R-:W-:-:S04]  /*0fa0*/  LOP3.LUT R0, R21, 0x3c, R0, 0xf8, !PT ;  /* 0x0000003c15007812 */ /* 0x000fc800078ef800 */
[----:B------:R-:W-:Y:S01]  /*0fb0*/  LEA.HI R9, R9, R0, RZ, 0x9 ;  /* 0x0000000009097211 */ /* 0x000fe200078f48ff */
[----:B------:R-:W1:Y:S04]  /*0fc0*/  LDS.128 R4, [R5] ;  /* 0x0000000005047984 */ /* 0x000e680000000c00 */
[C---:B------:R-:W-:Y:S01]  /*0fd0*/  IMAD.SHL.U32 R8, R9.reuse, 0x10, RZ ;  /* 0x0000001009087824 */ /* 0x040fe200078e00ff */
[----:B------:R-:W-:Y:S02]  /*0fe0*/  LOP3.LUT R11, R12, 0x200, RZ, 0xfc, !PT ;  /* 0x000002000c0b7812 */ /* 0x000fe400078efcff */
[----:B------:R-:W-:Y:S02]  /*0ff0*/  LOP3.LUT R9, R9, 0xfffffe00, RZ, 0xc0, !PT ;  /* 0xfffffe0009097812 */ /* 0x000fe400078ec0ff */
[----:B------:R-:W-:-:S02]  /*1000*/  LOP3.LUT R10, R8, 0xffffe000, RZ, 0xc0, !PT ;  /* 0xffffe000080a7812 */ /* 0x000fc400078ec0ff */
[----:B------:R-:W-:Y:S02]  /*1010*/  LOP3.LUT R8, R30, R31, RZ, 0xfc, !PT ;  /* 0x0000001f1e087212 */ /* 0x000fe400078efcff */
[----:B------:R-:W-:Y:S02]  /*1020*/  LOP3.LUT R30, R30, 0x8, R31, 0xfe, !PT ;  /* 0x000000081e1e7812 */ /* 0x000fe400078efe1f */
[----:B--2---:R-:W-:Y:S02]  /*1030*/  SHF.R.U32.HI R13, RZ, 0x2, R11 ;  /* 0x00000002ff0d7819 */ /* 0x004fe4000001160b */
[----:B------:R-:W-:Y:S02]  /*1040*/  IADD3 R11, R10, R0, -R9 ;  /* 0x000000000a0b7210 */ /* 0x000fe40007ffe809 */
[----:B------:R-:W-:Y:S02]  /*1050*/  ISETP.GE.AND P1, PT, R8, 0x10, PT ;  /* 0x000000100800780c */ /* 0x000fe40003f26270 */
[----:B------:R-:W-:Y:S01]  /*1060*/  ISETP.GE.AND P0, PT, R30, 0x10, PT ;  /* 0x000000101e00780c */ /* 0x000fe20003f06270 */
[----:B------:R-:W-:Y:S01]  /*1070*/  IMAD R9, R8, 0x200, R11 ;  /* 0x0000020008097824 */ /* 0x000fe200078e020b */
[----:B------:R-:W-:-:S03]  /*1080*/  LOP3.LUT R13, R13, 0xf0, RZ, 0xc0, !PT ;  /* 0x000000f00d0d7812 */ /* 0x000fc600078ec0ff */
[----:B0-----:R-:W-:-:S04]  /*1090*/  IMAD.WIDE R8, R9, 0x4, R2 ;  /* 0x0000000409087825 */ /* 0x001fc800078e0202 */
[----:B------:R-:W-:-:S04]  /*10a0*/  VIADD R13, R13, UR4 ;  /* 0x000000040d0d7c36 */ /* 0x000fc80008000000 */
[----:B------:R-:W-:Y:S01]  /*10b0*/  IMAD R13, R12, 0x4, R13 ;  /* 0x000000040c0d7824 */ /* 0x000fe200078e020d */
[----:B-1----:R0:W-:Y:S02]  /*10c0*/  @!P1 STG.E.128 desc[UR6][R8.64], R4 ;  /* 0x0000000408009986 */ /* 0x0021e4000c101d06 */
[----:B0-----:R-:W-:Y:S05]  /*10d0*/  @P0 EXIT ;  /* 0x000000000000094d */ /* 0x001fea0003800000 */
[----:B------:R-:W0:Y:S01]  /*10e0*/  LDS.128 R12, [R13+0x800] ;  /* 0x000800000d0c7984 */ /* 0x000e220000000c00 */
[----:B------:R-:W-:-:S04]  /*10f0*/  IMAD R11, R30, 0x200, R11 ;  /* 0x000002001e0b7824 */ /* 0x000fc800078e020b */
[----:B------:R-:W-:-:S05]  /*1100*/  IMAD.WIDE R2, R11, 0x4, R2 ;  /* 0x000000040b027825 */ /* 0x000fca00078e0202 */
[----:B0-----:R-:W-:Y:S01]  /*1110*/  STG.E.128 desc[UR6][R2.64], R12 ;  /* 0x0000000c02007986 */ /* 0x001fe2000c101d06 */
[----:B------:R-:W-:Y:S05]  /*1120*/  EXIT ;  /* 0x000000000000794d */ /* 0x000fea0003800000 */
.L_x_0:
[----:B------:R-:W-:-:S00]  /*1130*/  BRA `(.L_x_0) ;  /* 0xfffffffc00fc7947 */ /* 0x000fc0000383ffff */
[----:B------:R-:W-:-:S00]  /*1140*/  NOP ;  /* 0x0000000000007918 */ /* 0x000fc00000000000 */
        /* <DEDUP_REMOVED lines=11> */
.L_x_1:


//--------------------- .nv.shared.triton_poi_fused_max_pool2d_with_indices_21 --------------------------
	.section	.nv.shared.triton_poi_fused_max_pool2d_with_indices_21,"aw",@nobits
	.sectionflags	@""
	.align	16
	.zero		1024


//--------------------- .nv.constant0.triton_poi_fused_max_pool2d_with_indices_21 --------------------------
	.section	.nv.constant0.triton_poi_fused_max_pool2d_with_indices_21,"a",@progbits
	.sectionflags	@""
	.align	4
.nv.constant0.triton_poi_fused_max_pool2d_with_indices_21:
	.zero		552
